//
// Generated by NVIDIA NVVM Compiler
//
// Compiler Build ID: CL-36424714
// Cuda compilation tools, release 13.0, V13.0.88
// Based on NVVM 20.0.0
//

.version 9.0
.target sm_100
.address_size 64

	// .globl	_Z19VectorsPairMaximumsmPdS_S_

.visible .entry _Z19VectorsPairMaximumsmPdS_S_(
	.param .u64 _Z19VectorsPairMaximumsmPdS_S__param_0,
	.param .u64 .ptr .align 1 _Z19VectorsPairMaximumsmPdS_S__param_1,
	.param .u64 .ptr .align 1 _Z19VectorsPairMaximumsmPdS_S__param_2,
	.param .u64 .ptr .align 1 _Z19VectorsPairMaximumsmPdS_S__param_3
)
{
	.reg .pred 	%p<3>;
	.reg .b32 	%r<7>;
	.reg .b64 	%rd<17>;
	.reg .b64 	%fd<4>;

	ld.param.u64 	%rd8, [_Z19VectorsPairMaximumsmPdS_S__param_0];
	ld.param.u64 	%rd9, [_Z19VectorsPairMaximumsmPdS_S__param_1];
	ld.param.u64 	%rd10, [_Z19VectorsPairMaximumsmPdS_S__param_2];
	ld.param.u64 	%rd11, [_Z19VectorsPairMaximumsmPdS_S__param_3];
	mov.u32 	%r2, %ntid.x;
	mov.u32 	%r3, %ctaid.x;
	mov.u32 	%r4, %tid.x;
	mad.lo.s32 	%r5, %r2, %r3, %r4;
	cvt.u64.u32 	%rd16, %r5;
	mov.u32 	%r6, %nctaid.x;
	mul.lo.s32 	%r1, %r6, %r2;
	setp.le.u64 	%p1, %rd8, %rd16;
	@%p1 bra 	$L__BB0_3;
	cvt.u64.u32 	%rd2, %r1;
	cvta.to.global.u64 	%rd3, %rd9;
	cvta.to.global.u64 	%rd4, %rd10;
	cvta.to.global.u64 	%rd5, %rd11;
$L__BB0_2:
	shl.b64 	%rd12, %rd16, 3;
	add.s64 	%rd13, %rd3, %rd12;
	ld.global.f64 	%fd1, [%rd13];
	add.s64 	%rd14, %rd4, %rd12;
	ld.global.f64 	%fd2, [%rd14];
	max.f64 	%fd3, %fd1, %fd2;
	add.s64 	%rd15, %rd5, %rd12;
	st.global.f64 	[%rd15], %fd3;
	add.s64 	%rd16, %rd16, %rd2;
	setp.lt.u64 	%p2, %rd16, %rd8;
	@%p2 bra 	$L__BB0_2;
$L__BB0_3:
	ret;

}


// ===== COMPILED SASS (sm_100) =====

	.target	sm_100

	.elftype	@"ET_EXEC"


//--------------------- .note.nv.tkinfo           --------------------------
	.section	.note.nv.tkinfo,"",@"SHT_NOTE"
	.sectionflags	@"SHF_NOTE_NV_TKINFO"
	.tkinfo
        /*0018*/ 	.word	0x00000002
        /*0030*/ 	.string	""
        /*0030*/ 	.string	"ptxas"
        /*0030*/ 	.string	"Cuda compilation tools, release 13.0, V13.0.88"
        /*0030*/ 	.string	"Build cuda_13.0.r13.0/compiler.36424714_0"
        /*0030*/ 	.string	"-arch sm_100 -m 64 "



//--------------------- .note.nv.cuinfo           --------------------------
	.section	.note.nv.cuinfo,"",@"SHT_NOTE"
	.sectionflags	@"SHF_NOTE_NV_CUINFO"
        /*0018*/ 	.short	0x0002
        /*001a*/ 	.short	0x0064
        /*001c*/ 	.short	0x0082
	.zero		2


//--------------------- .nv.info                  --------------------------
	.section	.nv.info,"",@"SHT_CUDA_INFO"
	.align	4


	//----- nvinfo : EIATTR_REGCOUNT
	.align		4
        /*0000*/ 	.byte	0x04, 0x2f
        /*0002*/ 	.short	(.L_1 - .L_0)
	.align		4
.L_0:
        /*0004*/ 	.word	index@(_Z19VectorsPairMaximumsmPdS_S_)
        /*0008*/ 	.word	0x00000010


	//----- nvinfo : EIATTR_FRAME_SIZE
	.align		4
.L_1:
        /*000c*/ 	.byte	0x04, 0x11
        /*000e*/ 	.short	(.L_3 - .L_2)
	.align		4
.L_2:
        /*0010*/ 	.word	index@(_Z19VectorsPairMaximumsmPdS_S_)
        /*0014*/ 	.word	0x00000000


	//----- nvinfo : EIATTR_MIN_STACK_SIZE
	.align		4
.L_3:
        /*0018*/ 	.byte	0x04, 0x12
        /*001a*/ 	.short	(.L_5 - .L_4)
	.align		4
.L_4:
        /*001c*/ 	.word	index@(_Z19VectorsPairMaximumsmPdS_S_)
        /*0020*/ 	.word	0x00000000
.L_5:


//--------------------- .nv.compat                --------------------------
	.section	.nv.compat,"",@"SHT_CUDA_COMPAT_INFO"
	.align	4
        /*0000*/ 	.byte	0x02, 0x09, 0x00, 0x00, 0x02, 0x02, 0x01, 0x00, 0x02, 0x05, 0x05, 0x00, 0x03, 0x07, 0x01, 0x01
        /*0010*/ 	.byte	0x02, 0x03, 0x00, 0x00, 0x02, 0x06, 0x01, 0x00, 0x04, 0x0b, 0x08, 0x00, 0x01, 0x00, 0x00, 0x00
        /*0020*/ 	.byte	0x00, 0x00, 0x00, 0x00


//--------------------- .nv.info._Z19VectorsPairMaximumsmPdS_S_ --------------------------
	.section	.nv.info._Z19VectorsPairMaximumsmPdS_S_,"",@"SHT_CUDA_INFO"
	.sectionflags	@""
	.align	4


	//----- nvinfo : EIATTR_CUDA_API_VERSION
	.align		4
        /*0000*/ 	.byte	0x04, 0x37
        /*0002*/ 	.short	(.L_7 - .L_6)
.L_6:
        /*0004*/ 	.word	0x00000082


	//----- nvinfo : EIATTR_KPARAM_INFO
	.align		4
.L_7:
        /*0008*/ 	.byte	0x04, 0x17
        /*000a*/ 	.short	(.L_9 - .L_8)
.L_8:
        /*000c*/ 	.word	0x00000000
        /*0010*/ 	.short	0x0003
        /*0012*/ 	.short	0x0018
        /*0014*/ 	.byte	0x00, 0xf5, 0x21, 0x00


	//----- nvinfo : EIATTR_KPARAM_INFO
	.align		4
.L_9:
        /*0018*/ 	.byte	0x04, 0x17
        /*001a*/ 	.short	(.L_11 - .L_10)
.L_10:
        /*001c*/ 	.word	0x00000000
        /*0020*/ 	.short	0x0002
        /*0022*/ 	.short	0x0010
        /*0024*/ 	.byte	0x00, 0xf5, 0x21, 0x00


	//----- nvinfo : EIATTR_KPARAM_INFO
	.align		4
.L_11:
        /*0028*/ 	.byte	0x04, 0x17
        /*002a*/ 	.short	(.L_13 - .L_12)
.L_12:
        /*002c*/ 	.word	0x00000000
        /*0030*/ 	.short	0x0001
        /*0032*/ 	.short	0x0008
        /*0034*/ 	.byte	0x00, 0xf5, 0x21, 0x00


	//----- nvinfo : EIATTR_KPARAM_INFO
	.align		4
.L_13:
        /*0038*/ 	.byte	0x04, 0x17
        /*003a*/ 	.short	(.L_15 - .L_14)
.L_14:
        /*003c*/ 	.word	0x00000000
        /*0040*/ 	.short	0x0000
        /*0042*/ 	.short	0x0000
        /*0044*/ 	.byte	0x00, 0xf0, 0x21, 0x00


	//----- nvinfo : EIATTR_SPARSE_MMA_MASK
	.align		4
.L_15:
        /*0048*/ 	.byte	0x03, 0x50
        /*004a*/ 	.short	0x0000


	//----- nvinfo : EIATTR_MAXREG_COUNT
	.align		4
        /*004c*/ 	.byte	0x03, 0x1b
        /*004e*/ 	.short	0x00ff


	//----- nvinfo : EIATTR_MERCURY_ISA_VERSION
	.align		4
        /*0050*/ 	.byte	0x03, 0x5f
        /*0052*/ 	.short	0x0101


	//----- nvinfo : EIATTR_VRC_CTA_INIT_COUNT
	.align		4
        /*0054*/ 	.byte	0x02, 0x4a
	.zero		1
	.zero		1


	//----- nvinfo : EIATTR_EXIT_INSTR_OFFSETS
	.align		4
        /*0058*/ 	.byte	0x04, 0x1c
        /*005a*/ 	.short	(.L_17 - .L_16)


	//   ....[0]....
.L_16:
        /*005c*/ 	.word	0x000000a0


	//   ....[1]....
        /*0060*/ 	.word	0x00000270


	//----- nvinfo : EIATTR_CRS_STACK_SIZE
	.align		4
.L_17:
        /*0064*/ 	.byte	0x04, 0x1e
        /*0066*/ 	.short	(.L_19 - .L_18)
.L_18:
        /*0068*/ 	.word	0x00000000


	//----- nvinfo : EIATTR_CBANK_PARAM_SIZE
	.align		4
.L_19:
        /*006c*/ 	.byte	0x03, 0x19
        /*006e*/ 	.short	0x0020


	//----- nvinfo : EIATTR_PARAM_CBANK
	.align		4
        /*0070*/ 	.byte	0x04, 0x0a
        /*0072*/ 	.short	(.L_21 - .L_20)
	.align		4
.L_20:
        /*0074*/ 	.word	index@(.nv.constant0._Z19VectorsPairMaximumsmPdS_S_)
        /*0078*/ 	.short	0x0380
        /*007a*/ 	.short	0x0020


	//----- nvinfo : EIATTR_SW_WAR
	.align		4
.L_21:
        /*007c*/ 	.byte	0x04, 0x36
        /*007e*/ 	.short	(.L_23 - .L_22)
.L_22:
        /*0080*/ 	.word	0x00000008
.L_23:


//--------------------- .nv.callgraph             --------------------------
	.section	.nv.callgraph,"",@"SHT_CUDA_CALLGRAPH"
	.align	4
	.sectionentsize	8
	.align		4
        /*0000*/ 	.word	0x00000000
	.align		4
        /*0004*/ 	.word	0xffffffff
	.align		4
        /*0008*/ 	.word	0x00000000
	.align		4
        /*000c*/ 	.word	0xfffffffe
	.align		4
        /*0010*/ 	.word	0x00000000
	.align		4
        /*0014*/ 	.word	0xfffffffd
	.align		4
        /*0018*/ 	.word	0x00000000
	.align		4
        /*001c*/ 	.word	0xfffffffc


//--------------------- .text._Z19VectorsPairMaximumsmPdS_S_ --------------------------
	.section	.text._Z19VectorsPairMaximumsmPdS_S_,"ax",@progbits
	.align	128
        .global         _Z19VectorsPairMaximumsmPdS_S_
        .type           _Z19VectorsPairMaximumsmPdS_S_,@function
        .size           _Z19VectorsPairMaximumsmPdS_S_,(.L_x_2 - _Z19VectorsPairMaximumsmPdS_S_)
        .other          _Z19VectorsPairMaximumsmPdS_S_,@"STO_CUDA_ENTRY STV_DEFAULT"
_Z19VectorsPairMaximumsmPdS_S_:
.text._Z19VectorsPairMaximumsmPdS_S_:
[----:B------:R-:W-:Y:S01]  /*0000*/  LDC R1, c[0x0][0x37c] ;  /* 0x0000df00ff017b82 */ /* 0x000fe20000000800 */
[----:B------:R-:W0:Y:S01]  /*0010*/  S2R R0, SR_CTAID.X ;  /* 0x0000000000007919 */ /* 0x000e220000002500 */
[----:B------:R-:W0:Y:S01]  /*0020*/  LDCU UR4, c[0x0][0x360] ;  /* 0x00006c00ff0477ac */ /* 0x000e220008000800 */
[----:B------:R-:W0:Y:S01]  /*0030*/  S2R R3, SR_TID.X ;  /* 0x0000000000037919 */ /* 0x000e220000002100 */
[----:B------:R-:W1:Y:S01]  /*0040*/  LDCU.64 UR8, c[0x0][0x380] ;  /* 0x00007000ff0877ac */ /* 0x000e620008000a00 */
[----:B------:R-:W2:Y:S01]  /*0050*/  LDCU UR5, c[0x0][0x370] ;  /* 0x00006e00ff0577ac */ /* 0x000ea20008000800 */
[----:B0-----:R-:W-:Y:S01]  /*0060*/  IMAD R0, R0, UR4, R3 ;  /* 0x0000000400007c24 */ /* 0x001fe2000f8e0203 */
[----:B--2---:R-:W-:-:S04]  /*0070*/  UIMAD UR4, UR4, UR5, URZ ;  /* 0x00000005040472a4 */ /* 0x004fc8000f8e02ff */
[----:B-1----:R-:W-:-:S04]  /*0080*/  ISETP.GE.U32.AND P0, PT, R0, UR8, PT ;  /* 0x0000000800007c0c */ /* 0x002fc8000bf06070 */
[----:B------:R-:W-:-:S13]  /*0090*/  ISETP.GE.U32.AND.EX P0, PT, RZ, UR9, PT, P0 ;  /* 0x00000009ff007c0c */ /* 0x000fda000bf06100 */
[----:B------:R-:W-:Y:S05]  /*00a0*/  @P0 EXIT ;  /* 0x000000000000094d */ /* 0x000fea0003800000 */
[----:B------:R-:W-:Y:S01]  /*00b0*/  IMAD.MOV.U32 R11, RZ, RZ, RZ ;  /* 0x000000ffff0b7224 */ /* 0x000fe200078e00ff */
[----:B------:R-:W0:Y:S01]  /*00c0*/  LDCU.64 UR6, c[0x0][0x358] ;  /* 0x00006b00ff0677ac */ /* 0x000e220008000a00 */
[----:B------:R-:W1:Y:S01]  /*00d0*/  LDCU.64 UR10, c[0x0][0x388] ;  /* 0x00007100ff0a77ac */ /* 0x000e620008000a00 */
[----:B------:R-:W2:Y:S04]  /*00e0*/  LDCU.128 UR12, c[0x0][0x390] ;  /* 0x00007200ff0c77ac */ /* 0x000ea80008000c00 */
.L_x_0:
[C---:B---3--:R-:W-:Y:S01]  /*00f0*/  IMAD.SHL.U32 R8, R0.reuse, 0x8, RZ ;  /* 0x0000000800087824 */ /* 0x048fe200078e00ff */
[----:B------:R-:W-:-:S04]  /*0100*/  SHF.L.U64.HI R9, R0, 0x3, R11 ;  /* 0x0000000300097819 */ /* 0x000fc8000001020b */
[C---:B--2---:R-:W-:Y:S02]  /*0110*/  IADD3 R4, P1, PT, R8.reuse, UR12, RZ ;  /* 0x0000000c08047c10 */ /* 0x044fe4000ff3e0ff */
[----:B-1----:R-:W-:Y:S02]  /*0120*/  IADD3 R6, P0, PT, R8, UR10, RZ ;  /* 0x0000000a08067c10 */ /* 0x002fe4000ff1e0ff */
[C---:B------:R-:W-:Y:S02]  /*0130*/  IADD3.X R5, PT, PT, R9.reuse, UR13, RZ, P1, !PT ;  /* 0x0000000d09057c10 */ /* 0x040fe40008ffe4ff */
[----:B------:R-:W-:-:S04]  /*0140*/  IADD3.X R7, PT, PT, R9, UR11, RZ, P0, !PT ;  /* 0x0000000b09077c10 */ /* 0x000fc800087fe4ff */
[----:B0-----:R-:W2:Y:S04]  /*0150*/  LDG.E.64 R4, desc[UR6][R4.64] ;  /* 0x0000000604047981 */ /* 0x001ea8000c1e1b00 */
[----:B------:R-:W2:Y:S01]  /*0160*/  LDG.E.64 R2, desc[UR6][R6.64] ;  /* 0x0000000606027981 */ /* 0x000ea2000c1e1b00 */
[----:B------:R-:W-:-:S04]  /*0170*/  IADD3 R8, P0, PT, R8, UR14, RZ ;  /* 0x0000000e08087c10 */ /* 0x000fc8000ff1e0ff */
[----:B------:R-:W-:Y:S02]  /*0180*/  IADD3.X R9, PT, PT, R9, UR15, RZ, P0, !PT ;  /* 0x0000000f09097c10 */ /* 0x000fe400087fe4ff */
[----:B------:R-:W-:-:S05]  /*0190*/  IADD3 R0, P0, PT, R0, UR4, RZ ;  /* 0x0000000400007c10 */ /* 0x000fca000ff1e0ff */
[----:B------:R-:W-:Y:S01]  /*01a0*/  IMAD.X R11, RZ, RZ, R11, P0 ;  /* 0x000000ffff0b7224 */ /* 0x000fe200000e060b */
[----:B------:R-:W-:-:S04]  /*01b0*/  ISETP.GE.U32.AND P0, PT, R0, UR8, PT ;  /* 0x0000000800007c0c */ /* 0x000fc8000bf06070 */
[----:B------:R-:W-:Y:S01]  /*01c0*/  ISETP.GE.U32.AND.EX P0, PT, R11, UR9, PT, P0 ;  /* 0x000000090b007c0c */ /* 0x000fe2000bf06100 */
[----:B--2---:R-:W-:Y:S01]  /*01d0*/  DSETP.MAX.AND P1, P2, R2, R4, PT ;  /* 0x000000040200722a */ /* 0x004fe20003a2f000 */
[----:B------:R-:W-:Y:S02]  /*01e0*/  IMAD.MOV.U32 R12, RZ, RZ, R5 ;  /* 0x000000ffff0c7224 */ /* 0x000fe400078e0005 */
[----:B------:R-:W-:-:S03]  /*01f0*/  IMAD.MOV.U32 R10, RZ, RZ, R2 ;  /* 0x000000ffff0a7224 */ /* 0x000fc600078e0002 */
[----:B------:R-:W-:Y:S01]  /*0200*/  FSEL R13, R3, R12, P1 ;  /* 0x0000000c030d7208 */ /* 0x000fe20000800000 */
[----:B------:R-:W-:-:S07]  /*0210*/  IMAD.MOV.U32 R3, RZ, RZ, R4 ;  /* 0x000000ffff037224 */ /* 0x000fce00078e0004 */
[----:B------:R-:W-:Y:S02]  /*0220*/  @P2 LOP3.LUT R13, R12, 0x80000, RZ, 0xfc, !PT ;  /* 0x000800000c0d2812 */ /* 0x000fe400078efcff */
[----:B------:R-:W-:-:S03]  /*0230*/  SEL R2, R10, R3, P1 ;  /* 0x000000030a027207 */ /* 0x000fc60000800000 */
[----:B------:R-:W-:-:S05]  /*0240*/  IMAD.MOV.U32 R3, RZ, RZ, R13 ;  /* 0x000000ffff037224 */ /* 0x000fca00078e000d */
[----:B------:R3:W-:Y:S01]  /*0250*/  STG.E.64 desc[UR6][R8.64], R2 ;  /* 0x0000000208007986 */ /* 0x0007e2000c101b06 */
[----:B------:R-:W-:Y:S05]  /*0260*/  @!P0 BRA `(.L_x_0) ;  /* 0xfffffffc00a08947 */ /* 0x000fea000383ffff */
[----:B------:R-:W-:Y:S05]  /*0270*/  EXIT ;  /* 0x000000000000794d */ /* 0x000fea0003800000 */
.L_x_1:
[----:B------:R-:W-:-:S00]  /*0280*/  BRA `(.L_x_1) ;  /* 0xfffffffc00fc7947 */ /* 0x000fc0000383ffff */
[----:B------:R-:W-:-:S00]  /*0290*/  NOP ;  /* 0x0000000000007918 */ /* 0x000fc00000000000 */
        /* <DEDUP_REMOVED lines=14> */
.L_x_2:


//--------------------- .nv.shared.reserved.0     --------------------------
	.section	.nv.shared.reserved.0,"aw",@nobits
	.weak		__nv_reservedSMEM_offset_0_alias
	.size		__nv_reservedSMEM_offset_0_alias, 0, 64
	.other		__nv_reservedSMEM_offset_0_alias,@"STO_CUDA_RESERVED_SHARED STV_DEFAULT"
__nv_reservedSMEM_offset_0_alias:
	.zero		0
	.zero		64


//--------------------- .nv.constant0._Z19VectorsPairMaximumsmPdS_S_ --------------------------
	.section	.nv.constant0._Z19VectorsPairMaximumsmPdS_S_,"a",@progbits
	.sectionflags	@""
	.align	4
.nv.constant0._Z19VectorsPairMaximumsmPdS_S_:
	.zero		928


//--------------------- SYMBOLS --------------------------

	.type		.nv.reservedSmem.offset0,@object
	.size		.nv.reservedSmem.offset0,0x4
